//
// Generated by NVIDIA NVVM Compiler
//
// Compiler Build ID: CL-36424714
// Cuda compilation tools, release 13.0, V13.0.88
// Based on NVVM 20.0.0
//

.version 9.0
.target sm_100
.address_size 64

	// .globl	_Z6matmulPfS_S_iiiif

.visible .entry _Z6matmulPfS_S_iiiif(
	.param .u64 .ptr .align 1 _Z6matmulPfS_S_iiiif_param_0,
	.param .u64 .ptr .align 1 _Z6matmulPfS_S_iiiif_param_1,
	.param .u64 .ptr .align 1 _Z6matmulPfS_S_iiiif_param_2,
	.param .u32 _Z6matmulPfS_S_iiiif_param_3,
	.param .u32 _Z6matmulPfS_S_iiiif_param_4,
	.param .u32 _Z6matmulPfS_S_iiiif_param_5,
	.param .u32 _Z6matmulPfS_S_iiiif_param_6,
	.param .f32 _Z6matmulPfS_S_iiiif_param_7
)
{
	.reg .pred 	%p<13>;
	.reg .b32 	%r<43>;
	.reg .b32 	%f<70>;
	.reg .b64 	%rd<53>;

	ld.param.u64 	%rd7, [_Z6matmulPfS_S_iiiif_param_0];
	ld.param.u64 	%rd8, [_Z6matmulPfS_S_iiiif_param_1];
	ld.param.u64 	%rd6, [_Z6matmulPfS_S_iiiif_param_2];
	ld.param.u32 	%r20, [_Z6matmulPfS_S_iiiif_param_3];
	ld.param.u32 	%r18, [_Z6matmulPfS_S_iiiif_param_4];
	ld.param.u32 	%r19, [_Z6matmulPfS_S_iiiif_param_6];
	ld.param.f32 	%f13, [_Z6matmulPfS_S_iiiif_param_7];
	cvta.to.global.u64 	%rd1, %rd8;
	cvta.to.global.u64 	%rd2, %rd7;
	mov.u32 	%r22, %ctaid.x;
	mov.u32 	%r23, %ntid.x;
	mov.u32 	%r24, %tid.x;
	mad.lo.s32 	%r1, %r22, %r23, %r24;
	mov.u32 	%r25, %ctaid.y;
	mov.u32 	%r26, %ntid.y;
	mov.u32 	%r27, %tid.y;
	mad.lo.s32 	%r28, %r25, %r26, %r27;
	setp.ge.s32 	%p1, %r1, %r19;
	setp.ge.s32 	%p2, %r28, %r20;
	or.pred  	%p3, %p1, %p2;
	@%p3 bra 	$L__BB0_14;
	setp.lt.s32 	%p4, %r18, 1;
	mov.f32 	%f69, 0f00000000;
	@%p4 bra 	$L__BB0_13;
	mul.lo.s32 	%r3, %r18, %r28;
	and.b32  	%r4, %r18, 7;
	setp.lt.u32 	%p5, %r18, 8;
	mov.f32 	%f69, 0f00000000;
	mov.b32 	%r41, 0;
	@%p5 bra 	$L__BB0_5;
	and.b32  	%r41, %r18, 2147483640;
	neg.s32 	%r39, %r41;
	shl.b32 	%r7, %r19, 3;
	mul.wide.u32 	%rd9, %r3, 4;
	add.s64 	%rd10, %rd9, %rd2;
	add.s64 	%rd52, %rd10, 16;
	mov.f32 	%f69, 0f00000000;
	mul.wide.s32 	%rd13, %r19, 4;
	mov.u32 	%r38, %r1;
$L__BB0_4:
	.pragma "nounroll";
	ld.global.f32 	%f18, [%rd52+-16];
	mul.wide.s32 	%rd11, %r38, 4;
	add.s64 	%rd12, %rd1, %rd11;
	ld.global.f32 	%f19, [%rd12];
	fma.rn.f32 	%f20, %f18, %f19, %f69;
	ld.global.f32 	%f21, [%rd52+-12];
	add.s64 	%rd14, %rd12, %rd13;
	ld.global.f32 	%f22, [%rd14];
	fma.rn.f32 	%f23, %f21, %f22, %f20;
	ld.global.f32 	%f24, [%rd52+-8];
	add.s64 	%rd15, %rd14, %rd13;
	ld.global.f32 	%f25, [%rd15];
	fma.rn.f32 	%f26, %f24, %f25, %f23;
	ld.global.f32 	%f27, [%rd52+-4];
	add.s64 	%rd16, %rd15, %rd13;
	ld.global.f32 	%f28, [%rd16];
	fma.rn.f32 	%f29, %f27, %f28, %f26;
	ld.global.f32 	%f30, [%rd52];
	add.s64 	%rd17, %rd16, %rd13;
	ld.global.f32 	%f31, [%rd17];
	fma.rn.f32 	%f32, %f30, %f31, %f29;
	ld.global.f32 	%f33, [%rd52+4];
	add.s64 	%rd18, %rd17, %rd13;
	ld.global.f32 	%f34, [%rd18];
	fma.rn.f32 	%f35, %f33, %f34, %f32;
	ld.global.f32 	%f36, [%rd52+8];
	add.s64 	%rd19, %rd18, %rd13;
	ld.global.f32 	%f37, [%rd19];
	fma.rn.f32 	%f38, %f36, %f37, %f35;
	ld.global.f32 	%f39, [%rd52+12];
	add.s64 	%rd20, %rd19, %rd13;
	ld.global.f32 	%f40, [%rd20];
	fma.rn.f32 	%f69, %f39, %f40, %f38;
	add.s32 	%r39, %r39, 8;
	add.s32 	%r38, %r38, %r7;
	add.s64 	%rd52, %rd52, 32;
	setp.ne.s32 	%p6, %r39, 0;
	@%p6 bra 	$L__BB0_4;
$L__BB0_5:
	setp.eq.s32 	%p7, %r4, 0;
	@%p7 bra 	$L__BB0_13;
	and.b32  	%r13, %r18, 3;
	setp.lt.u32 	%p8, %r4, 4;
	@%p8 bra 	$L__BB0_8;
	add.s32 	%r30, %r41, %r3;
	mul.wide.u32 	%rd21, %r30, 4;
	add.s64 	%rd22, %rd2, %rd21;
	ld.global.f32 	%f42, [%rd22];
	mad.lo.s32 	%r31, %r41, %r19, %r1;
	mul.wide.s32 	%rd23, %r31, 4;
	add.s64 	%rd24, %rd1, %rd23;
	ld.global.f32 	%f43, [%rd24];
	fma.rn.f32 	%f44, %f42, %f43, %f69;
	cvt.u64.u32 	%rd25, %r3;
	cvt.u64.u32 	%rd26, %r41;
	add.s64 	%rd27, %rd26, %rd25;
	shl.b64 	%rd28, %rd27, 2;
	add.s64 	%rd29, %rd2, %rd28;
	ld.global.f32 	%f45, [%rd29+4];
	mul.wide.s32 	%rd30, %r19, 4;
	add.s64 	%rd31, %rd24, %rd30;
	ld.global.f32 	%f46, [%rd31];
	fma.rn.f32 	%f47, %f45, %f46, %f44;
	ld.global.f32 	%f48, [%rd29+8];
	add.s64 	%rd32, %rd31, %rd30;
	ld.global.f32 	%f49, [%rd32];
	fma.rn.f32 	%f50, %f48, %f49, %f47;
	ld.global.f32 	%f51, [%rd29+12];
	add.s64 	%rd33, %rd32, %rd30;
	ld.global.f32 	%f52, [%rd33];
	fma.rn.f32 	%f69, %f51, %f52, %f50;
	add.s32 	%r41, %r41, 4;
$L__BB0_8:
	setp.eq.s32 	%p9, %r13, 0;
	@%p9 bra 	$L__BB0_13;
	setp.eq.s32 	%p10, %r13, 1;
	@%p10 bra 	$L__BB0_11;
	add.s32 	%r32, %r41, %r3;
	mul.wide.u32 	%rd34, %r32, 4;
	add.s64 	%rd35, %rd2, %rd34;
	ld.global.f32 	%f54, [%rd35];
	mad.lo.s32 	%r33, %r41, %r19, %r1;
	mul.wide.s32 	%rd36, %r33, 4;
	add.s64 	%rd37, %rd1, %rd36;
	ld.global.f32 	%f55, [%rd37];
	fma.rn.f32 	%f56, %f54, %f55, %f69;
	cvt.u64.u32 	%rd38, %r3;
	cvt.u64.u32 	%rd39, %r41;
	add.s64 	%rd40, %rd39, %rd38;
	shl.b64 	%rd41, %rd40, 2;
	add.s64 	%rd42, %rd2, %rd41;
	ld.global.f32 	%f57, [%rd42+4];
	mul.wide.s32 	%rd43, %r19, 4;
	add.s64 	%rd44, %rd37, %rd43;
	ld.global.f32 	%f58, [%rd44];
	fma.rn.f32 	%f69, %f57, %f58, %f56;
	add.s32 	%r41, %r41, 2;
$L__BB0_11:
	and.b32  	%r34, %r18, 1;
	setp.eq.b32 	%p11, %r34, 1;
	not.pred 	%p12, %p11;
	@%p12 bra 	$L__BB0_13;
	add.s32 	%r35, %r41, %r3;
	mul.wide.u32 	%rd45, %r35, 4;
	add.s64 	%rd46, %rd2, %rd45;
	ld.global.f32 	%f59, [%rd46];
	mad.lo.s32 	%r36, %r41, %r19, %r1;
	mul.wide.s32 	%rd47, %r36, 4;
	add.s64 	%rd48, %rd1, %rd47;
	ld.global.f32 	%f60, [%rd48];
	fma.rn.f32 	%f69, %f59, %f60, %f69;
$L__BB0_13:
	mul.f32 	%f61, %f13, %f69;
	mad.lo.s32 	%r37, %r19, %r28, %r1;
	cvta.to.global.u64 	%rd49, %rd6;
	mul.wide.s32 	%rd50, %r37, 4;
	add.s64 	%rd51, %rd49, %rd50;
	st.global.f32 	[%rd51], %f61;
$L__BB0_14:
	ret;

}


// ===== COMPILED SASS (sm_100) =====

	.target	sm_100

	.elftype	@"ET_EXEC"


//--------------------- .note.nv.tkinfo           --------------------------
	.section	.note.nv.tkinfo,"",@"SHT_NOTE"
	.sectionflags	@"SHF_NOTE_NV_TKINFO"
	.tkinfo
        /*0018*/ 	.word	0x00000002
        /*0030*/ 	.string	""
        /*0030*/ 	.string	"ptxas"
        /*0030*/ 	.string	"Cuda compilation tools, release 13.0, V13.0.88"
        /*0030*/ 	.string	"Build cuda_13.0.r13.0/compiler.36424714_0"
        /*0030*/ 	.string	"-arch sm_100 -m 64 "



//--------------------- .note.nv.cuinfo           --------------------------
	.section	.note.nv.cuinfo,"",@"SHT_NOTE"
	.sectionflags	@"SHF_NOTE_NV_CUINFO"
        /*0018*/ 	.short	0x0002
        /*001a*/ 	.short	0x0064
        /*001c*/ 	.short	0x0082
	.zero		2


//--------------------- .nv.info                  --------------------------
	.section	.nv.info,"",@"SHT_CUDA_INFO"
	.align	4


	//----- nvinfo : EIATTR_REGCOUNT
	.align		4
        /*0000*/ 	.byte	0x04, 0x2f
        /*0002*/ 	.short	(.L_1 - .L_0)
	.align		4
.L_0:
        /*0004*/ 	.word	index@(_Z6matmulPfS_S_iiiif)
        /*0008*/ 	.word	0x00000020


	//----- nvinfo : EIATTR_FRAME_SIZE
	.align		4
.L_1:
        /*000c*/ 	.byte	0x04, 0x11
        /*000e*/ 	.short	(.L_3 - .L_2)
	.align		4
.L_2:
        /*0010*/ 	.word	index@(_Z6matmulPfS_S_iiiif)
        /*0014*/ 	.word	0x00000000


	//----- nvinfo : EIATTR_MIN_STACK_SIZE
	.align		4
.L_3:
        /*0018*/ 	.byte	0x04, 0x12
        /*001a*/ 	.short	(.L_5 - .L_4)
	.align		4
.L_4:
        /*001c*/ 	.word	index@(_Z6matmulPfS_S_iiiif)
        /*0020*/ 	.word	0x00000000
.L_5:


//--------------------- .nv.compat                --------------------------
	.section	.nv.compat,"",@"SHT_CUDA_COMPAT_INFO"
	.align	4
        /*0000*/ 	.byte	0x02, 0x09, 0x00, 0x00, 0x02, 0x02, 0x01, 0x00, 0x02, 0x05, 0x05, 0x00, 0x03, 0x07, 0x01, 0x01
        /*0010*/ 	.byte	0x02, 0x03, 0x00, 0x00, 0x02, 0x06, 0x01, 0x00, 0x04, 0x0b, 0x08, 0x00, 0x09, 0x00, 0x00, 0x00
        /*0020*/ 	.byte	0x00, 0x00, 0x00, 0x00


//--------------------- .nv.info._Z6matmulPfS_S_iiiif --------------------------
	.section	.nv.info._Z6matmulPfS_S_iiiif,"",@"SHT_CUDA_INFO"
	.sectionflags	@""
	.align	4


	//----- nvinfo : EIATTR_CUDA_API_VERSION
	.align		4
        /*0000*/ 	.byte	0x04, 0x37
        /*0002*/ 	.short	(.L_7 - .L_6)
.L_6:
        /*0004*/ 	.word	0x00000082


	//----- nvinfo : EIATTR_KPARAM_INFO
	.align		4
.L_7:
        /*0008*/ 	.byte	0x04, 0x17
        /*000a*/ 	.short	(.L_9 - .L_8)
.L_8:
        /*000c*/ 	.word	0x00000000
        /*0010*/ 	.short	0x0007
        /*0012*/ 	.short	0x0028
        /*0014*/ 	.byte	0x00, 0xf0, 0x11, 0x00


	//----- nvinfo : EIATTR_KPARAM_INFO
	.align		4
.L_9:
        /*0018*/ 	.byte	0x04, 0x17
        /*001a*/ 	.short	(.L_11 - .L_10)
.L_10:
        /*001c*/ 	.word	0x00000000
        /*0020*/ 	.short	0x0006
        /*0022*/ 	.short	0x0024
        /*0024*/ 	.byte	0x00, 0xf0, 0x11, 0x00


	//----- nvinfo : EIATTR_KPARAM_INFO
	.align		4
.L_11:
        /*0028*/ 	.byte	0x04, 0x17
        /*002a*/ 	.short	(.L_13 - .L_12)
.L_12:
        /*002c*/ 	.word	0x00000000
        /*0030*/ 	.short	0x0005
        /*0032*/ 	.short	0x0020
        /*0034*/ 	.byte	0x00, 0xf0, 0x11, 0x00


	//----- nvinfo : EIATTR_KPARAM_INFO
	.align		4
.L_13:
        /*0038*/ 	.byte	0x04, 0x17
        /*003a*/ 	.short	(.L_15 - .L_14)
.L_14:
        /*003c*/ 	.word	0x00000000
        /*0040*/ 	.short	0x0004
        /*0042*/ 	.short	0x001c
        /*0044*/ 	.byte	0x00, 0xf0, 0x11, 0x00


	//----- nvinfo : EIATTR_KPARAM_INFO
	.align		4
.L_15:
        /*0048*/ 	.byte	0x04, 0x17
        /*004a*/ 	.short	(.L_17 - .L_16)
.L_16:
        /*004c*/ 	.word	0x00000000
        /*0050*/ 	.short	0x0003
        /*0052*/ 	.short	0x0018
        /*0054*/ 	.byte	0x00, 0xf0, 0x11, 0x00


	//----- nvinfo : EIATTR_KPARAM_INFO
	.align		4
.L_17:
        /*0058*/ 	.byte	0x04, 0x17
        /*005a*/ 	.short	(.L_19 - .L_18)
.L_18:
        /*005c*/ 	.word	0x00000000
        /*0060*/ 	.short	0x0002
        /*0062*/ 	.short	0x0010
        /*0064*/ 	.byte	0x00, 0xf5, 0x21, 0x00


	//----- nvinfo : EIATTR_KPARAM_INFO
	.align		4
.L_19:
        /*0068*/ 	.byte	0x04, 0x17
        /*006a*/ 	.short	(.L_21 - .L_20)
.L_20:
        /*006c*/ 	.word	0x00000000
        /*0070*/ 	.short	0x0001
        /*0072*/ 	.short	0x0008
        /*0074*/ 	.byte	0x00, 0xf5, 0x21, 0x00


	//----- nvinfo : EIATTR_KPARAM_INFO
	.align		4
.L_21:
        /*0078*/ 	.byte	0x04, 0x17
        /*007a*/ 	.short	(.L_23 - .L_22)
.L_22:
        /*007c*/ 	.word	0x00000000
        /*0080*/ 	.short	0x0000
        /*0082*/ 	.short	0x0000
        /*0084*/ 	.byte	0x00, 0xf5, 0x21, 0x00


	//----- nvinfo : EIATTR_SPARSE_MMA_MASK
	.align		4
.L_23:
        /*0088*/ 	.byte	0x03, 0x50
        /*008a*/ 	.short	0x0000


	//----- nvinfo : EIATTR_MAXREG_COUNT
	.align		4
        /*008c*/ 	.byte	0x03, 0x1b
        /*008e*/ 	.short	0x00ff


	//----- nvinfo : EIATTR_MERCURY_ISA_VERSION
	.align		4
        /*0090*/ 	.byte	0x03, 0x5f
        /*0092*/ 	.short	0x0101


	//----- nvinfo : EIATTR_VRC_CTA_INIT_COUNT
	.align		4
        /*0094*/ 	.byte	0x02, 0x4a
	.zero		1
	.zero		1


	//----- nvinfo : EIATTR_EXIT_INSTR_OFFSETS
	.align		4
        /*0098*/ 	.byte	0x04, 0x1c
        /*009a*/ 	.short	(.L_25 - .L_24)


	//   ....[0]....
.L_24:
        /*009c*/ 	.word	0x000000d0


	//   ....[1]....
        /*00a0*/ 	.word	0x00000910


	//----- nvinfo : EIATTR_CBANK_PARAM_SIZE
	.align		4
.L_25:
        /*00a4*/ 	.byte	0x03, 0x19
        /*00a6*/ 	.short	0x002c


	//----- nvinfo : EIATTR_PARAM_CBANK
	.align		4
        /*00a8*/ 	.byte	0x04, 0x0a
        /*00aa*/ 	.short	(.L_27 - .L_26)
	.align		4
.L_26:
        /*00ac*/ 	.word	index@(.nv.constant0._Z6matmulPfS_S_iiiif)
        /*00b0*/ 	.short	0x0380
        /*00b2*/ 	.short	0x002c


	//----- nvinfo : EIATTR_SW_WAR
	.align		4
.L_27:
        /*00b4*/ 	.byte	0x04, 0x36
        /*00b6*/ 	.short	(.L_29 - .L_28)
.L_28:
        /*00b8*/ 	.word	0x00000008
.L_29:


//--------------------- .nv.callgraph             --------------------------
	.section	.nv.callgraph,"",@"SHT_CUDA_CALLGRAPH"
	.align	4
	.sectionentsize	8
	.align		4
        /*0000*/ 	.word	0x00000000
	.align		4
        /*0004*/ 	.word	0xffffffff
	.align		4
        /*0008*/ 	.word	0x00000000
	.align		4
        /*000c*/ 	.word	0xfffffffe
	.align		4
        /*0010*/ 	.word	0x00000000
	.align		4
        /*0014*/ 	.word	0xfffffffd
	.align		4
        /*0018*/ 	.word	0x00000000
	.align		4
        /*001c*/ 	.word	0xfffffffc


//--------------------- .text._Z6matmulPfS_S_iiiif --------------------------
	.section	.text._Z6matmulPfS_S_iiiif,"ax",@progbits
	.align	128
        .global         _Z6matmulPfS_S_iiiif
        .type           _Z6matmulPfS_S_iiiif,@function
        .size           _Z6matmulPfS_S_iiiif,(.L_x_5 - _Z6matmulPfS_S_iiiif)
        .other          _Z6matmulPfS_S_iiiif,@"STO_CUDA_ENTRY STV_DEFAULT"
_Z6matmulPfS_S_iiiif:
.text._Z6matmulPfS_S_iiiif:
[----:B------:R-:W-:Y:S01]  /*0000*/  LDC R1, c[0x0][0x37c] ;  /* 0x0000df00ff017b82 */ /* 0x000fe20000000800 */
[----:B------:R-:W0:Y:S07]  /*0010*/  S2R R5, SR_TID.Y ;  /* 0x0000000000057919 */ /* 0x000e2e0000002200 */
[----:B------:R-:W1:Y:S01]  /*0020*/  LDC R16, c[0x0][0x360] ;  /* 0x0000d800ff107b82 */ /* 0x000e620000000800 */
[----:B------:R-:W2:Y:S01]  /*0030*/  LDCU UR6, c[0x0][0x398] ;  /* 0x00007300ff0677ac */ /* 0x000ea20008000800 */
[----:B------:R-:W1:Y:S06]  /*0040*/  S2R R3, SR_TID.X ;  /* 0x0000000000037919 */ /* 0x000e6c0000002100 */
[----:B------:R-:W0:Y:S08]  /*0050*/  S2UR UR5, SR_CTAID.Y ;  /* 0x00000000000579c3 */ /* 0x000e300000002600 */
[----:B------:R-:W0:Y:S08]  /*0060*/  LDC R0, c[0x0][0x364] ;  /* 0x0000d900ff007b82 */ /* 0x000e300000000800 */
[----:B------:R-:W1:Y:S08]  /*0070*/  S2UR UR4, SR_CTAID.X ;  /* 0x00000000000479c3 */ /* 0x000e700000002500 */
[----:B------:R-:W3:Y:S01]  /*0080*/  LDC R17, c[0x0][0x3a4] ;  /* 0x0000e900ff117b82 */ /* 0x000ee20000000800 */
[----:B0-----:R-:W-:-:S05]  /*0090*/  IMAD R0, R0, UR5, R5 ;  /* 0x0000000500007c24 */ /* 0x001fca000f8e0205 */
[----:B--2---:R-:W-:Y:S01]  /*00a0*/  ISETP.GE.AND P0, PT, R0, UR6, PT ;  /* 0x0000000600007c0c */ /* 0x004fe2000bf06270 */
[----:B-1----:R-:W-:-:S05]  /*00b0*/  IMAD R16, R16, UR4, R3 ;  /* 0x0000000410107c24 */ /* 0x002fca000f8e0203 */
[----:B---3--:R-:W-:-:S13]  /*00c0*/  ISETP.GE.OR P0, PT, R16, R17, P0 ;  /* 0x000000111000720c */ /* 0x008fda0000706670 */
[----:B------:R-:W-:Y:S05]  /*00d0*/  @P0 EXIT ;  /* 0x000000000000094d */ /* 0x000fea0003800000 */
[----:B------:R-:W0:Y:S01]  /*00e0*/  LDC R19, c[0x0][0x39c] ;  /* 0x0000e700ff137b82 */ /* 0x000e220000000800 */
[----:B------:R-:W1:Y:S01]  /*00f0*/  LDCU.64 UR4, c[0x0][0x358] ;  /* 0x00006b00ff0477ac */ /* 0x000e620008000a00 */
[----:B------:R-:W-:Y:S01]  /*0100*/  HFMA2 R24, -RZ, RZ, 0, 0 ;  /* 0x00000000ff187431 */ /* 0x000fe200000001ff */
[----:B0-----:R-:W-:-:S13]  /*0110*/  ISETP.GE.AND P0, PT, R19, 0x1, PT ;  /* 0x000000011300780c */ /* 0x001fda0003f06270 */
[----:B-1----:R-:W-:Y:S05]  /*0120*/  @!P0 BRA `(.L_x_0) ;  /* 0x0000000400e08947 */ /* 0x002fea0003800000 */
[C---:B------:R-:W-:Y:S01]  /*0130*/  ISETP.GE.U32.AND P1, PT, R19.reuse, 0x8, PT ;  /* 0x000000081300780c */ /* 0x040fe20003f26070 */
[----:B------:R-:W-:Y:S01]  /*0140*/  IMAD R20, R0, R19, RZ ;  /* 0x0000001300147224 */ /* 0x000fe200078e02ff */
[----:B------:R-:W-:Y:S02]  /*0150*/  LOP3.LUT R27, R19, 0x7, RZ, 0xc0, !PT ;  /* 0x00000007131b7812 */ /* 0x000fe400078ec0ff */
[----:B------:R-:W-:Y:S02]  /*0160*/  MOV R24, RZ ;  /* 0x000000ff00187202 */ /* 0x000fe40000000f00 */
[----:B------:R-:W-:Y:S02]  /*0170*/  ISETP.NE.AND P0, PT, R27, RZ, PT ;  /* 0x000000ff1b00720c */ /* 0x000fe40003f05270 */
[----:B------:R-:W-:-:S05]  /*0180*/  MOV R21, RZ ;  /* 0x000000ff00157202 */ /* 0x000fca0000000f00 */
[----:B------:R-:W-:Y:S06]  /*0190*/  @!P1 BRA `(.L_x_1) ;  /* 0x0000000000c49947 */ /* 0x000fec0003800000 */
[----:B------:R-:W0:Y:S01]  /*01a0*/  LDC.64 R2, c[0x0][0x380] ;  /* 0x0000e000ff027b82 */ /* 0x000e220000000a00 */
[----:B------:R-:W-:Y:S02]  /*01b0*/  LOP3.LUT R21, R19, 0x7ffffff8, RZ, 0xc0, !PT ;  /* 0x7ffffff813157812 */ /* 0x000fe400078ec0ff */
[----:B------:R-:W-:Y:S02]  /*01c0*/  MOV R24, RZ ;  /* 0x000000ff00187202 */ /* 0x000fe40000000f00 */
[----:B------:R-:W-:Y:S02]  /*01d0*/  MOV R18, R16 ;  /* 0x0000001000127202 */ /* 0x000fe40000000f00 */
[----:B------:R-:W-:Y:S01]  /*01e0*/  IADD3 R22, PT, PT, -R21, RZ, RZ ;  /* 0x000000ff15167210 */ /* 0x000fe20007ffe1ff */
[----:B0-----:R-:W-:-:S03]  /*01f0*/  IMAD.WIDE.U32 R2, R20, 0x4, R2 ;  /* 0x0000000414027825 */ /* 0x001fc600078e0002 */
[----:B------:R-:W-:-:S04]  /*0200*/  IADD3 R4, P1, PT, R2, 0x10, RZ ;  /* 0x0000001002047810 */ /* 0x000fc80007f3e0ff */
[----:B------:R-:W-:-:S09]  /*0210*/  IADD3.X R5, PT, PT, RZ, R3, RZ, P1, !PT ;  /* 0x00000003ff057210 */ /* 0x000fd20000ffe4ff */
.L_x_2:
[----:B------:R-:W0:Y:S01]  /*0220*/  LDC.64 R14, c[0x0][0x388] ;  /* 0x0000e200ff0e7b82 */ /* 0x000e220000000a00 */
[----:B------:R-:W-:Y:S02]  /*0230*/  MOV R2, R4 ;  /* 0x0000000400027202 */ /* 0x000fe40000000f00 */
[----:B------:R-:W-:-:S05]  /*0240*/  MOV R3, R5 ;  /* 0x0000000500037202 */ /* 0x000fca0000000f00 */
[----:B------:R-:W2:Y:S04]  /*0250*/  LDG.E R25, desc[UR4][R2.64+-0x10] ;  /* 0xfffff00402197981 */ /* 0x000ea8000c1e1900 */
[----:B------:R-:W3:Y:S04]  /*0260*/  LDG.E R23, desc[UR4][R2.64+-0xc] ;  /* 0xfffff40402177981 */ /* 0x000ee8000c1e1900 */
[----:B------:R-:W4:Y:S04]  /*0270*/  LDG.E R29, desc[UR4][R2.64+-0x8] ;  /* 0xfffff804021d7981 */ /* 0x000f28000c1e1900 */
[----:B------:R-:W5:Y:S01]  /*0280*/  LDG.E R28, desc[UR4][R2.64+-0x4] ;  /* 0xfffffc04021c7981 */ /* 0x000f62000c1e1900 */
[----:B0-----:R-:W-:-:S05]  /*0290*/  IMAD.WIDE R14, R18, 0x4, R14 ;  /* 0x00000004120e7825 */ /* 0x001fca00078e020e */
[----:B------:R0:W2:Y:S01]  /*02a0*/  LDG.E R26, desc[UR4][R14.64] ;  /* 0x000000040e1a7981 */ /* 0x0000a2000c1e1900 */
[----:B------:R-:W-:-:S04]  /*02b0*/  IMAD.WIDE R12, R17, 0x4, R14 ;  /* 0x00000004110c7825 */ /* 0x000fc800078e020e */
[C---:B------:R-:W-:Y:S02]  /*02c0*/  IMAD.WIDE R4, R17.reuse, 0x4, R12 ;  /* 0x0000000411047825 */ /* 0x040fe400078e020c */
[----:B------:R-:W3:Y:S02]  /*02d0*/  LDG.E R12, desc[UR4][R12.64] ;  /* 0x000000040c0c7981 */ /* 0x000ee4000c1e1900 */
[C---:B------:R-:W-:Y:S02]  /*02e0*/  IMAD.WIDE R8, R17.reuse, 0x4, R4 ;  /* 0x0000000411087825 */ /* 0x040fe400078e0204 */
[----:B------:R-:W4:Y:S02]  /*02f0*/  LDG.E R4, desc[UR4][R4.64] ;  /* 0x0000000404047981 */ /* 0x000f24000c1e1900 */
[C---:B------:R-:W-:Y:S02]  /*0300*/  IMAD.WIDE R6, R17.reuse, 0x4, R8 ;  /* 0x0000000411067825 */ /* 0x040fe400078e0208 */
[----:B------:R-:W5:Y:S02]  /*0310*/  LDG.E R8, desc[UR4][R8.64] ;  /* 0x0000000408087981 */ /* 0x000f64000c1e1900 */
[----:B------:R-:W-:-:S02]  /*0320*/  IMAD.WIDE R10, R17, 0x4, R6 ;  /* 0x00000004110a7825 */ /* 0x000fc400078e0206 */
[----:B------:R-:W5:Y:S04]  /*0330*/  LDG.E R5, desc[UR4][R2.64] ;  /* 0x0000000402057981 */ /* 0x000f68000c1e1900 */
[----:B------:R-:W5:Y:S01]  /*0340*/  LDG.E R6, desc[UR4][R6.64] ;  /* 0x0000000406067981 */ /* 0x000f62000c1e1900 */
[----:B0-----:R-:W-:-:S03]  /*0350*/  IMAD.WIDE R14, R17, 0x4, R10 ;  /* 0x00000004110e7825 */ /* 0x001fc600078e020a */
[----:B------:R-:W5:Y:S04]  /*0360*/  LDG.E R10, desc[UR4][R10.64] ;  /* 0x000000040a0a7981 */ /* 0x000f68000c1e1900 */
[----:B------:R-:W5:Y:S04]  /*0370*/  LDG.E R13, desc[UR4][R14.64] ;  /* 0x000000040e0d7981 */ /* 0x000f68000c1e1900 */
[----:B------:R-:W5:Y:S04]  /*0380*/  LDG.E R7, desc[UR4][R2.64+0x4] ;  /* 0x0000040402077981 */ /* 0x000f68000c1e1900 */
[----:B------:R-:W5:Y:S01]  /*0390*/  LDG.E R9, desc[UR4][R2.64+0xc] ;  /* 0x00000c0402097981 */ /* 0x000f62000c1e1900 */
[----:B--2---:R-:W-:Y:S01]  /*03a0*/  FFMA R26, R25, R26, R24 ;  /* 0x0000001a191a7223 */ /* 0x004fe20000000018 */
[----:B------:R-:W-:-:S02]  /*03b0*/  IMAD.WIDE R24, R17, 0x4, R14 ;  /* 0x0000000411187825 */ /* 0x000fc400078e020e */
[----:B------:R-:W2:Y:S04]  /*03c0*/  LDG.E R14, desc[UR4][R2.64+0x8] ;  /* 0x00000804020e7981 */ /* 0x000ea8000c1e1900 */
[----:B------:R-:W2:Y:S01]  /*03d0*/  LDG.E R24, desc[UR4][R24.64] ;  /* 0x0000000418187981 */ /* 0x000ea2000c1e1900 */
[----:B---3--:R-:W-:Y:S01]  /*03e0*/  FFMA R12, R23, R12, R26 ;  /* 0x0000000c170c7223 */ /* 0x008fe2000000001a */
[----:B------:R-:W-:-:S03]  /*03f0*/  IADD3 R22, PT, PT, R22, 0x8, RZ ;  /* 0x0000000816167810 */ /* 0x000fc60007ffe0ff */
[----:B----4-:R-:W-:Y:S01]  /*0400*/  FFMA R29, R29, R4, R12 ;  /* 0x000000041d1d7223 */ /* 0x010fe2000000000c */
[----:B------:R-:W-:-:S03]  /*0410*/  ISETP.NE.AND P1, PT, R22, RZ, PT ;  /* 0x000000ff1600720c */ /* 0x000fc60003f25270 */
[----:B-----5:R-:W-:Y:S01]  /*0420*/  FFMA R8, R28, R8, R29 ;  /* 0x000000081c087223 */ /* 0x020fe2000000001d */
[----:B------:R-:W-:-:S03]  /*0430*/  IADD3 R4, P2, PT, R2, 0x20, RZ ;  /* 0x0000002002047810 */ /* 0x000fc60007f5e0ff */
[----:B------:R-:W-:Y:S01]  /*0440*/  FFMA R6, R5, R6, R8 ;  /* 0x0000000605067223 */ /* 0x000fe20000000008 */
[----:B------:R-:W-:Y:S02]  /*0450*/  IADD3.X R5, PT, PT, RZ, R3, RZ, P2, !PT ;  /* 0x00000003ff057210 */ /* 0x000fe400017fe4ff */
[----:B------:R-:W-:Y:S01]  /*0460*/  LEA R18, R17, R18, 0x3 ;  /* 0x0000001211127211 */ /* 0x000fe200078e18ff */
[----:B------:R-:W-:-:S04]  /*0470*/  FFMA R7, R7, R10, R6 ;  /* 0x0000000a07077223 */ /* 0x000fc80000000006 */
[----:B--2---:R-:W-:-:S04]  /*0480*/  FFMA R14, R14, R13, R7 ;  /* 0x0000000d0e0e7223 */ /* 0x004fc80000000007 */
[----:B------:R-:W-:Y:S01]  /*0490*/  FFMA R24, R9, R24, R14 ;  /* 0x0000001809187223 */ /* 0x000fe2000000000e */
[----:B------:R-:W-:Y:S06]  /*04a0*/  @P1 BRA `(.L_x_2) ;  /* 0xfffffffc005c1947 */ /* 0x000fec000383ffff */
.L_x_1:
[----:B------:R-:W-:Y:S05]  /*04b0*/  @!P0 BRA `(.L_x_0) ;  /* 0x0000000000fc8947 */ /* 0x000fea0003800000 */
[----:B------:R-:W-:Y:S02]  /*04c0*/  ISETP.GE.U32.AND P1, PT, R27, 0x4, PT ;  /* 0x000000041b00780c */ /* 0x000fe40003f26070 */
[----:B------:R-:W-:-:S04]  /*04d0*/  LOP3.LUT R14, R19, 0x3, RZ, 0xc0, !PT ;  /* 0x00000003130e7812 */ /* 0x000fc800078ec0ff */
[----:B------:R-:W-:-:S07]  /*04e0*/  ISETP.NE.AND P0, PT, R14, RZ, PT ;  /* 0x000000ff0e00720c */ /* 0x000fce0003f05270 */
[----:B------:R-:W-:Y:S06]  /*04f0*/  @!P1 BRA `(.L_x_3) ;  /* 0x00000000006c9947 */ /* 0x000fec0003800000 */
[----:B------:R-:W0:Y:S01]  /*0500*/  LDC.64 R4, c[0x0][0x388] ;  /* 0x0000e200ff047b82 */ /* 0x000e220000000a00 */
[----:B------:R-:W1:Y:S01]  /*0510*/  LDCU.64 UR6, c[0x0][0x380] ;  /* 0x00007000ff0677ac */ /* 0x000e620008000a00 */
[----:B------:R-:W-:Y:S01]  /*0520*/  IMAD R7, R21, R17, R16 ;  /* 0x0000001115077224 */ /* 0x000fe200078e0210 */
[CC--:B------:R-:W-:Y:S02]  /*0530*/  IADD3 R3, PT, PT, R20.reuse, R21.reuse, RZ ;  /* 0x0000001514037210 */ /* 0x0c0fe40007ffe0ff */
[----:B------:R-:W-:-:S03]  /*0540*/  IADD3 R8, P1, PT, R20, R21, RZ ;  /* 0x0000001514087210 */ /* 0x000fc60007f3e0ff */
[----:B------:R-:W2:Y:S01]  /*0550*/  LDC.64 R12, c[0x0][0x380] ;  /* 0x0000e000ff0c7b82 */ /* 0x000ea20000000a00 */
[----:B0-----:R-:W-:-:S04]  /*0560*/  IMAD.WIDE R4, R7, 0x4, R4 ;  /* 0x0000000407047825 */ /* 0x001fc800078e0204 */
[----:B------:R-:W-:Y:S02]  /*0570*/  IMAD.WIDE R6, R17, 0x4, R4 ;  /* 0x0000000411067825 */ /* 0x000fe400078e0204 */
[----:B------:R-:W3:Y:S02]  /*0580*/  LDG.E R4, desc[UR4][R4.64] ;  /* 0x0000000404047981 */ /* 0x000ee4000c1e1900 */
[----:B--2---:R-:W-:Y:S01]  /*0590*/  IMAD.WIDE.U32 R12, R3, 0x4, R12 ;  /* 0x00000004030c7825 */ /* 0x004fe200078e000c */
[----:B------:R-:W-:Y:S02]  /*05a0*/  IADD3.X R3, PT, PT, RZ, RZ, RZ, P1, !PT ;  /* 0x000000ffff037210 */ /* 0x000fe40000ffe4ff */
[----:B-1----:R-:W-:-:S03]  /*05b0*/  LEA R2, P1, R8, UR6, 0x2 ;  /* 0x0000000608027c11 */ /* 0x002fc6000f8210ff */
[----:B------:R-:W3:Y:S01]  /*05c0*/  LDG.E R13, desc[UR4][R12.64] ;  /* 0x000000040c0d7981 */ /* 0x000ee2000c1e1900 */
[----:B------:R-:W-:Y:S01]  /*05d0*/  LEA.HI.X R3, R8, UR7, R3, 0x2, P1 ;  /* 0x0000000708037c11 */ /* 0x000fe200088f1403 */
[C---:B------:R-:W-:Y:S02]  /*05e0*/  IMAD.WIDE R8, R17.reuse, 0x4, R6 ;  /* 0x0000000411087825 */ /* 0x040fe400078e0206 */
[----:B------:R-:W2:Y:S04]  /*05f0*/  LDG.E R6, desc[UR4][R6.64] ;  /* 0x0000000406067981 */ /* 0x000ea8000c1e1900 */
[----:B------:R-:W2:Y:S01]  /*0600*/  LDG.E R15, desc[UR4][R2.64+0x4] ;  /* 0x00000404020f7981 */ /* 0x000ea2000c1e1900 */
[----:B------:R-:W-:-:S03]  /*0610*/  IMAD.WIDE R10, R17, 0x4, R8 ;  /* 0x00000004110a7825 */ /* 0x000fc600078e0208 */
[----:B------:R-:W4:Y:S04]  /*0620*/  LDG.E R22, desc[UR4][R8.64] ;  /* 0x0000000408167981 */ /* 0x000f28000c1e1900 */
[----:B------:R-:W4:Y:S04]  /*0630*/  LDG.E R18, desc[UR4][R2.64+0x8] ;  /* 0x0000080402127981 */ /* 0x000f28000c1e1900 */
[----:B------:R-:W5:Y:S04]  /*0640*/  LDG.E R26, desc[UR4][R2.64+0xc] ;  /* 0x00000c04021a7981 */ /* 0x000f68000c1e1900 */
[----:B------:R-:W5:Y:S01]  /*0650*/  LDG.E R10, desc[UR4][R10.64] ;  /* 0x000000040a0a7981 */ /* 0x000f62000c1e1900 */
[----:B------:R-:W-:Y:S01]  /*0660*/  IADD3 R21, PT, PT, R21, 0x4, RZ ;  /* 0x0000000415157810 */ /* 0x000fe20007ffe0ff */
[----:B---3--:R-:W-:-:S04]  /*0670*/  FFMA R24, R13, R4, R24 ;  /* 0x000000040d187223 */ /* 0x008fc80000000018 */
[----:B--2---:R-:W-:-:S04]  /*0680*/  FFMA R15, R15, R6, R24 ;  /* 0x000000060f0f7223 */ /* 0x004fc80000000018 */
[----:B----4-:R-:W-:-:S04]  /*0690*/  FFMA R15, R18, R22, R15 ;  /* 0x00000016120f7223 */ /* 0x010fc8000000000f */
[----:B-----5:R-:W-:-:S07]  /*06a0*/  FFMA R24, R26, R10, R15 ;  /* 0x0000000a1a187223 */ /* 0x020fce000000000f */
.L_x_3:
[----:B------:R-:W-:Y:S05]  /*06b0*/  @!P0 BRA `(.L_x_0) ;  /* 0x00000000007c8947 */ /* 0x000fea0003800000 */
[----:B------:R-:W-:Y:S01]  /*06c0*/  ISETP.NE.AND P1, PT, R14, 0x1, PT ;  /* 0x000000010e00780c */ /* 0x000fe20003f25270 */
[----:B------:R-:W0:Y:S01]  /*06d0*/  LDC.64 R10, c[0x0][0x380] ;  /* 0x0000e000ff0a7b82 */ /* 0x000e220000000a00 */
[----:B------:R-:W-:-:S04]  /*06e0*/  LOP3.LUT R19, R19, 0x1, RZ, 0xc0, !PT ;  /* 0x0000000113137812 */ /* 0x000fc800078ec0ff */
[----:B------:R-:W-:-:S03]  /*06f0*/  ISETP.NE.U32.AND P0, PT, R19, 0x1, PT ;  /* 0x000000011300780c */ /* 0x000fc60003f05070 */
[----:B------:R-:W1:Y:S04]  /*0700*/  LDC.64 R8, c[0x0][0x388] ;  /* 0x0000e200ff087b82 */ /* 0x000e680000000a00 */
[CC--:B------:R-:W-:Y:S02]  /*0710*/  @P1 IADD3 R13, PT, PT, R20.reuse, R21.reuse, RZ ;  /* 0x00000015140d1210 */ /* 0x0c0fe40007ffe0ff */
[----:B------:R-:W-:Y:S02]  /*0720*/  @P1 IADD3 R12, P2, PT, R20, R21, RZ ;  /* 0x00000015140c1210 */ /* 0x000fe40007f5e0ff */
[----:B------:R-:W2:Y:S02]  /*0730*/  @P1 LDC.64 R2, c[0x0][0x380] ;  /* 0x0000e000ff021b82 */ /* 0x000ea40000000a00 */
[----:B------:R-:W-:-:S06]  /*0740*/  @P1 IADD3.X R14, PT, PT, RZ, RZ, RZ, P2, !PT ;  /* 0x000000ffff0e1210 */ /* 0x000fcc00017fe4ff */
[----:B------:R-:W3:Y:S01]  /*0750*/  LDC.64 R4, c[0x0][0x380] ;  /* 0x0000e000ff047b82 */ /* 0x000ee20000000a00 */
[----:B0-----:R-:W-:-:S04]  /*0760*/  @P1 IMAD.WIDE.U32 R10, R13, 0x4, R10 ;  /* 0x000000040d0a1825 */ /* 0x001fc800078e000a */
[C---:B------:R-:W-:Y:S01]  /*0770*/  @P1 IMAD R13, R21.reuse, R17, R16 ;  /* 0x00000011150d1224 */ /* 0x040fe200078e0210 */
[----:B------:R-:W-:Y:S01]  /*0780*/  @P1 IADD3 R21, PT, PT, R21, 0x2, RZ ;  /* 0x0000000215151810 */ /* 0x000fe20007ffe0ff */
[----:B------:R-:W4:Y:S01]  /*0790*/  @P1 LDG.E R11, desc[UR4][R10.64] ;  /* 0x000000040a0b1981 */ /* 0x000f22000c1e1900 */
[----:B------:R-:W0:Y:S01]  /*07a0*/  LDC.64 R6, c[0x0][0x388] ;  /* 0x0000e200ff067b82 */ /* 0x000e220000000a00 */
[----:B-1----:R-:W-:Y:S01]  /*07b0*/  @P1 IMAD.WIDE R8, R13, 0x4, R8 ;  /* 0x000000040d081825 */ /* 0x002fe200078e0208 */
[----:B------:R-:W-:Y:S02]  /*07c0*/  @!P0 IADD3 R15, PT, PT, R20, R21, RZ ;  /* 0x00000015140f8210 */ /* 0x000fe40007ffe0ff */
[----:B--2---:R-:W-:Y:S01]  /*07d0*/  @P1 LEA R2, P2, R12, R2, 0x2 ;  /* 0x000000020c021211 */ /* 0x004fe200078410ff */
[----:B------:R-:W-:-:S03]  /*07e0*/  @!P0 IMAD R21, R21, R17, R16 ;  /* 0x0000001115158224 */ /* 0x000fc600078e0210 */
[----:B------:R-:W-:Y:S01]  /*07f0*/  @P1 LEA.HI.X R3, R12, R3, R14, 0x2, P2 ;  /* 0x000000030c031211 */ /* 0x000fe200010f140e */
[----:B------:R-:W-:Y:S01]  /*0800*/  @P1 IMAD.WIDE R12, R17, 0x4, R8 ;  /* 0x00000004110c1825 */ /* 0x000fe200078e0208 */
[----:B------:R-:W4:Y:S03]  /*0810*/  @P1 LDG.E R14, desc[UR4][R8.64] ;  /* 0x00000004080e1981 */ /* 0x000f26000c1e1900 */
[----:B---3--:R-:W-:Y:S01]  /*0820*/  @!P0 IMAD.WIDE.U32 R4, R15, 0x4, R4 ;  /* 0x000000040f048825 */ /* 0x008fe200078e0004 */
[----:B------:R-:W2:Y:S04]  /*0830*/  @P1 LDG.E R2, desc[UR4][R2.64+0x4] ;  /* 0x0000040402021981 */ /* 0x000ea8000c1e1900 */
[----:B------:R-:W2:Y:S01]  /*0840*/  @P1 LDG.E R12, desc[UR4][R12.64] ;  /* 0x000000040c0c1981 */ /* 0x000ea2000c1e1900 */
[----:B0-----:R-:W-:-:S03]  /*0850*/  @!P0 IMAD.WIDE R6, R21, 0x4, R6 ;  /* 0x0000000415068825 */ /* 0x001fc600078e0206 */
[----:B------:R-:W3:Y:S04]  /*0860*/  @!P0 LDG.E R5, desc[UR4][R4.64] ;  /* 0x0000000404058981 */ /* 0x000ee8000c1e1900 */
[----:B------:R-:W3:Y:S01]  /*0870*/  @!P0 LDG.E R6, desc[UR4][R6.64] ;  /* 0x0000000406068981 */ /* 0x000ee2000c1e1900 */
[----:B----4-:R-:W-:-:S04]  /*0880*/  @P1 FFMA R11, R11, R14, R24 ;  /* 0x0000000e0b0b1223 */ /* 0x010fc80000000018 */
[----:B--2---:R-:W-:-:S04]  /*0890*/  @P1 FFMA R24, R2, R12, R11 ;  /* 0x0000000c02181223 */ /* 0x004fc8000000000b */
[----:B---3--:R-:W-:-:S07]  /*08a0*/  @!P0 FFMA R24, R5, R6, R24 ;  /* 0x0000000605188223 */ /* 0x008fce0000000018 */
.L_x_0:
[----:B------:R-:W0:Y:S01]  /*08b0*/  LDC.64 R2, c[0x0][0x390] ;  /* 0x0000e400ff027b82 */ /* 0x000e220000000a00 */
[----:B------:R-:W1:Y:S01]  /*08c0*/  LDCU UR6, c[0x0][0x3a8] ;  /* 0x00007500ff0677ac */ /* 0x000e620008000800 */
[----:B------:R-:W-:Y:S02]  /*08d0*/  IMAD R17, R0, R17, R16 ;  /* 0x0000001100117224 */ /* 0x000fe400078e0210 */
[----:B-1----:R-:W-:Y:S02]  /*08e0*/  FMUL R5, R24, UR6 ;  /* 0x0000000618057c20 */ /* 0x002fe40008400000 */
[----:B0-----:R-:W-:-:S05]  /*08f0*/  IMAD.WIDE R2, R17, 0x4, R2 ;  /* 0x0000000411027825 */ /* 0x001fca00078e0202 */
[----:B------:R-:W-:Y:S01]  /*0900*/  STG.E desc[UR4][R2.64], R5 ;  /* 0x0000000502007986 */ /* 0x000fe2000c101904 */
[----:B------:R-:W-:Y:S05]  /*0910*/  EXIT ;  /* 0x000000000000794d */ /* 0x000fea0003800000 */
.L_x_4:
[----:B------:R-:W-:-:S00]  /*0920*/  BRA `(.L_x_4) ;  /* 0xfffffffc00fc7947 */ /* 0x000fc0000383ffff */
[----:B------:R-:W-:-:S00]  /*0930*/  NOP ;  /* 0x0000000000007918 */ /* 0x000fc00000000000 */
        /* <DEDUP_REMOVED lines=12> */
.L_x_5:


//--------------------- .nv.shared.reserved.0     --------------------------
	.section	.nv.shared.reserved.0,"aw",@nobits
	.weak		__nv_reservedSMEM_offset_0_alias
	.size		__nv_reservedSMEM_offset_0_alias, 0, 64
	.other		__nv_reservedSMEM_offset_0_alias,@"STO_CUDA_RESERVED_SHARED STV_DEFAULT"
__nv_reservedSMEM_offset_0_alias:
	.zero		0
	.zero		64


//--------------------- .nv.constant0._Z6matmulPfS_S_iiiif --------------------------
	.section	.nv.constant0._Z6matmulPfS_S_iiiif,"a",@progbits
	.sectionflags	@""
	.align	4
.nv.constant0._Z6matmulPfS_S_iiiif:
	.zero		940


//--------------------- SYMBOLS --------------------------

	.type		.nv.reservedSmem.offset0,@object
	.size		.nv.reservedSmem.offset0,0x4
